//
// Generated by NVIDIA NVVM Compiler
//
// Compiler Build ID: CL-36424714
// Cuda compilation tools, release 13.0, V13.0.88
// Based on NVVM 20.0.0
//

.version 9.0
.target sm_100
.address_size 64

	// .globl	_Z17video_flip_kernelPhS_ii

.visible .entry _Z17video_flip_kernelPhS_ii(
	.param .u64 .ptr .align 1 _Z17video_flip_kernelPhS_ii_param_0,
	.param .u64 .ptr .align 1 _Z17video_flip_kernelPhS_ii_param_1,
	.param .u32 _Z17video_flip_kernelPhS_ii_param_2,
	.param .u32 _Z17video_flip_kernelPhS_ii_param_3
)
{
	.reg .pred 	%p<4>;
	.reg .b16 	%rs<5>;
	.reg .b32 	%r<21>;
	.reg .b64 	%rd<9>;

	ld.param.u64 	%rd1, [_Z17video_flip_kernelPhS_ii_param_0];
	ld.param.u64 	%rd2, [_Z17video_flip_kernelPhS_ii_param_1];
	ld.param.u32 	%r3, [_Z17video_flip_kernelPhS_ii_param_2];
	ld.param.u32 	%r5, [_Z17video_flip_kernelPhS_ii_param_3];
	mov.u32 	%r6, %ctaid.x;
	mov.u32 	%r7, %ntid.x;
	mov.u32 	%r8, %tid.x;
	mad.lo.s32 	%r1, %r6, %r7, %r8;
	mov.u32 	%r9, %ctaid.y;
	mov.u32 	%r10, %ntid.y;
	mov.u32 	%r11, %tid.y;
	mad.lo.s32 	%r12, %r9, %r10, %r11;
	setp.ge.s32 	%p1, %r1, %r3;
	setp.le.s32 	%p2, %r5, %r12;
	or.pred  	%p3, %p1, %p2;
	@%p3 bra 	$L__BB0_2;
	cvta.to.global.u64 	%rd3, %rd1;
	cvta.to.global.u64 	%rd4, %rd2;
	mul.lo.s32 	%r13, %r12, %r3;
	shl.b32 	%r14, %r13, 2;
	shl.b32 	%r15, %r1, 2;
	add.s32 	%r16, %r14, %r15;
	cvt.s64.s32 	%rd5, %r16;
	sub.s32 	%r17, %r5, %r12;
	mul.lo.s32 	%r18, %r3, %r17;
	shl.b32 	%r19, %r18, 2;
	add.s32 	%r20, %r19, %r15;
	cvt.s64.s32 	%rd6, %r20;
	add.s64 	%rd7, %rd3, %rd5;
	ld.global.u8 	%rs1, [%rd7];
	add.s64 	%rd8, %rd4, %rd6;
	st.global.u8 	[%rd8], %rs1;
	ld.global.u8 	%rs2, [%rd7+1];
	st.global.u8 	[%rd8+1], %rs2;
	ld.global.u8 	%rs3, [%rd7+2];
	st.global.u8 	[%rd8+2], %rs3;
	ld.global.u8 	%rs4, [%rd7+3];
	st.global.u8 	[%rd8+3], %rs4;
$L__BB0_2:
	ret;

}
	// .globl	_Z17video_flip_kernelyyii
.visible .entry _Z17video_flip_kernelyyii(
	.param .u64 _Z17video_flip_kernelyyii_param_0,
	.param .u64 _Z17video_flip_kernelyyii_param_1,
	.param .u32 _Z17video_flip_kernelyyii_param_2,
	.param .u32 _Z17video_flip_kernelyyii_param_3
)
{
	.reg .pred 	%p<4>;
	.reg .b16 	%rs<9>;
	.reg .b32 	%r<16>;
	.reg .b64 	%rd<3>;

	ld.param.u64 	%rd1, [_Z17video_flip_kernelyyii_param_0];
	ld.param.u64 	%rd2, [_Z17video_flip_kernelyyii_param_1];
	ld.param.u32 	%r4, [_Z17video_flip_kernelyyii_param_2];
	ld.param.u32 	%r5, [_Z17video_flip_kernelyyii_param_3];
	mov.u32 	%r6, %ctaid.x;
	mov.u32 	%r7, %ntid.x;
	mov.u32 	%r8, %tid.x;
	mad.lo.s32 	%r1, %r6, %r7, %r8;
	mov.u32 	%r9, %ctaid.y;
	mov.u32 	%r10, %ntid.y;
	mov.u32 	%r11, %tid.y;
	mad.lo.s32 	%r12, %r9, %r10, %r11;
	setp.ge.s32 	%p1, %r1, %r4;
	setp.ge.s32 	%p2, %r12, %r5;
	or.pred  	%p3, %p1, %p2;
	@%p3 bra 	$L__BB1_2;
	shl.b32 	%r13, %r1, 2;
	suld.b.2d.v4.b8.trap {%rs1, %rs2, %rs3, %rs4}, [%rd1, {%r13, %r12}];
	not.b32 	%r14, %r12;
	add.s32 	%r15, %r5, %r14;
	and.b16  	%rs5, %rs1, 255;
	and.b16  	%rs6, %rs2, 255;
	and.b16  	%rs7, %rs3, 255;
	and.b16  	%rs8, %rs4, 255;
	sust.b.2d.v4.b8.trap 	[%rd2, {%r13, %r15}], {%rs5, %rs6, %rs7, %rs8};
$L__BB1_2:
	ret;

}


// ===== COMPILED SASS (sm_100) =====

	.target	sm_100

	.elftype	@"ET_EXEC"


//--------------------- .note.nv.tkinfo           --------------------------
	.section	.note.nv.tkinfo,"",@"SHT_NOTE"
	.sectionflags	@"SHF_NOTE_NV_TKINFO"
	.tkinfo
        /*0018*/ 	.word	0x00000002
        /*0030*/ 	.string	""
        /*0030*/ 	.string	"ptxas"
        /*0030*/ 	.string	"Cuda compilation tools, release 13.0, V13.0.88"
        /*0030*/ 	.string	"Build cuda_13.0.r13.0/compiler.36424714_0"
        /*0030*/ 	.string	"-arch sm_100 -m 64 "



//--------------------- .note.nv.cuinfo           --------------------------
	.section	.note.nv.cuinfo,"",@"SHT_NOTE"
	.sectionflags	@"SHF_NOTE_NV_CUINFO"
        /*0018*/ 	.short	0x0002
        /*001a*/ 	.short	0x0064
        /*001c*/ 	.short	0x0082
	.zero		2


//--------------------- .nv.info                  --------------------------
	.section	.nv.info,"",@"SHT_CUDA_INFO"
	.align	4


	//----- nvinfo : EIATTR_REGCOUNT
	.align		4
        /*0000*/ 	.byte	0x04, 0x2f
        /*0002*/ 	.short	(.L_1 - .L_0)
	.align		4
.L_0:
        /*0004*/ 	.word	index@(_Z17video_flip_kernelPhS_ii)
        /*0008*/ 	.word	0x00000010


	//----- nvinfo : EIATTR_FRAME_SIZE
	.align		4
.L_1:
        /*000c*/ 	.byte	0x04, 0x11
        /*000e*/ 	.short	(.L_3 - .L_2)
	.align		4
.L_2:
        /*0010*/ 	.word	index@(_Z17video_flip_kernelPhS_ii)
        /*0014*/ 	.word	0x00000000


	//----- nvinfo : EIATTR_REGCOUNT
	.align		4
.L_3:
        /*0018*/ 	.byte	0x04, 0x2f
        /*001a*/ 	.short	(.L_5 - .L_4)
	.align		4
.L_4:
        /*001c*/ 	.word	index@(_Z17video_flip_kernelyyii)
        /*0020*/ 	.word	0x0000000a


	//----- nvinfo : EIATTR_FRAME_SIZE
	.align		4
.L_5:
        /*0024*/ 	.byte	0x04, 0x11
        /*0026*/ 	.short	(.L_7 - .L_6)
	.align		4
.L_6:
        /*0028*/ 	.word	index@(_Z17video_flip_kernelyyii)
        /*002c*/ 	.word	0x00000000


	//----- nvinfo : EIATTR_MIN_STACK_SIZE
	.align		4
.L_7:
        /*0030*/ 	.byte	0x04, 0x12
        /*0032*/ 	.short	(.L_9 - .L_8)
	.align		4
.L_8:
        /*0034*/ 	.word	index@(_Z17video_flip_kernelyyii)
        /*0038*/ 	.word	0x00000000


	//----- nvinfo : EIATTR_MIN_STACK_SIZE
	.align		4
.L_9:
        /*003c*/ 	.byte	0x04, 0x12
        /*003e*/ 	.short	(.L_11 - .L_10)
	.align		4
.L_10:
        /*0040*/ 	.word	index@(_Z17video_flip_kernelPhS_ii)
        /*0044*/ 	.word	0x00000000
.L_11:


//--------------------- .nv.compat                --------------------------
	.section	.nv.compat,"",@"SHT_CUDA_COMPAT_INFO"
	.align	4
        /*0000*/ 	.byte	0x02, 0x09, 0x00, 0x00, 0x02, 0x02, 0x02, 0x00, 0x02, 0x05, 0x05, 0x00, 0x03, 0x07, 0x01, 0x01
        /*0010*/ 	.byte	0x02, 0x03, 0x00, 0x00, 0x02, 0x06, 0x01, 0x00, 0x04, 0x0b, 0x08, 0x00, 0x09, 0x00, 0x00, 0x00
        /*0020*/ 	.byte	0x00, 0x00, 0x00, 0x00


//--------------------- .nv.info._Z17video_flip_kernelyyii --------------------------
	.section	.nv.info._Z17video_flip_kernelyyii,"",@"SHT_CUDA_INFO"
	.sectionflags	@""
	.align	4


	//----- nvinfo : EIATTR_CUDA_API_VERSION
	.align		4
        /*0000*/ 	.byte	0x04, 0x37
        /*0002*/ 	.short	(.L_13 - .L_12)
.L_12:
        /*0004*/ 	.word	0x00000082


	//----- nvinfo : EIATTR_KPARAM_INFO
	.align		4
.L_13:
        /*0008*/ 	.byte	0x04, 0x17
        /*000a*/ 	.short	(.L_15 - .L_14)
.L_14:
        /*000c*/ 	.word	0x00000000
        /*0010*/ 	.short	0x0003
        /*0012*/ 	.short	0x0014
        /*0014*/ 	.byte	0x00, 0xf0, 0x11, 0x00


	//----- nvinfo : EIATTR_KPARAM_INFO
	.align		4
.L_15:
        /*0018*/ 	.byte	0x04, 0x17
        /*001a*/ 	.short	(.L_17 - .L_16)
.L_16:
        /*001c*/ 	.word	0x00000000
        /*0020*/ 	.short	0x0002
        /*0022*/ 	.short	0x0010
        /*0024*/ 	.byte	0x00, 0xf0, 0x11, 0x00


	//----- nvinfo : EIATTR_KPARAM_INFO
	.align		4
.L_17:
        /*0028*/ 	.byte	0x04, 0x17
        /*002a*/ 	.short	(.L_19 - .L_18)
.L_18:
        /*002c*/ 	.word	0x00000000
        /*0030*/ 	.short	0x0001
        /*0032*/ 	.short	0x0008
        /*0034*/ 	.byte	0x00, 0xf0, 0x21, 0x00


	//----- nvinfo : EIATTR_KPARAM_INFO
	.align		4
.L_19:
        /*0038*/ 	.byte	0x04, 0x17
        /*003a*/ 	.short	(.L_21 - .L_20)
.L_20:
        /*003c*/ 	.word	0x00000000
        /*0040*/ 	.short	0x0000
        /*0042*/ 	.short	0x0000
        /*0044*/ 	.byte	0x00, 0xf0, 0x21, 0x00


	//----- nvinfo : EIATTR_SPARSE_MMA_MASK
	.align		4
.L_21:
        /*0048*/ 	.byte	0x03, 0x50
        /*004a*/ 	.short	0x0000


	//----- nvinfo : EIATTR_MAXREG_COUNT
	.align		4
        /*004c*/ 	.byte	0x03, 0x1b
        /*004e*/ 	.short	0x00ff


	//----- nvinfo : EIATTR_MERCURY_ISA_VERSION
	.align		4
        /*0050*/ 	.byte	0x03, 0x5f
        /*0052*/ 	.short	0x0101


	//----- nvinfo : EIATTR_VRC_CTA_INIT_COUNT
	.align		4
        /*0054*/ 	.byte	0x02, 0x4a
	.zero		1
	.zero		1


	//----- nvinfo : EIATTR_EXIT_INSTR_OFFSETS
	.align		4
        /*0058*/ 	.byte	0x04, 0x1c
        /*005a*/ 	.short	(.L_23 - .L_22)


	//   ....[0]....
.L_22:
        /*005c*/ 	.word	0x000000c0


	//   ....[1]....
        /*0060*/ 	.word	0x00000150


	//----- nvinfo : EIATTR_CBANK_PARAM_SIZE
	.align		4
.L_23:
        /*0064*/ 	.byte	0x03, 0x19
        /*0066*/ 	.short	0x0018


	//----- nvinfo : EIATTR_PARAM_CBANK
	.align		4
        /*0068*/ 	.byte	0x04, 0x0a
        /*006a*/ 	.short	(.L_25 - .L_24)
	.align		4
.L_24:
        /*006c*/ 	.word	index@(.nv.constant0._Z17video_flip_kernelyyii)
        /*0070*/ 	.short	0x0380
        /*0072*/ 	.short	0x0018


	//----- nvinfo : EIATTR_SW_WAR
	.align		4
.L_25:
        /*0074*/ 	.byte	0x04, 0x36
        /*0076*/ 	.short	(.L_27 - .L_26)
.L_26:
        /*0078*/ 	.word	0x00000008
.L_27:


//--------------------- .nv.info._Z17video_flip_kernelPhS_ii --------------------------
	.section	.nv.info._Z17video_flip_kernelPhS_ii,"",@"SHT_CUDA_INFO"
	.sectionflags	@""
	.align	4


	//----- nvinfo : EIATTR_CUDA_API_VERSION
	.align		4
        /*0000*/ 	.byte	0x04, 0x37
        /*0002*/ 	.short	(.L_29 - .L_28)
.L_28:
        /*0004*/ 	.word	0x00000082


	//----- nvinfo : EIATTR_KPARAM_INFO
	.align		4
.L_29:
        /*0008*/ 	.byte	0x04, 0x17
        /*000a*/ 	.short	(.L_31 - .L_30)
.L_30:
        /*000c*/ 	.word	0x00000000
        /*0010*/ 	.short	0x0003
        /*0012*/ 	.short	0x0014
        /*0014*/ 	.byte	0x00, 0xf0, 0x11, 0x00


	//----- nvinfo : EIATTR_KPARAM_INFO
	.align		4
.L_31:
        /*0018*/ 	.byte	0x04, 0x17
        /*001a*/ 	.short	(.L_33 - .L_32)
.L_32:
        /*001c*/ 	.word	0x00000000
        /*0020*/ 	.short	0x0002
        /*0022*/ 	.short	0x0010
        /*0024*/ 	.byte	0x00, 0xf0, 0x11, 0x00


	//----- nvinfo : EIATTR_KPARAM_INFO
	.align		4
.L_33:
        /*0028*/ 	.byte	0x04, 0x17
        /*002a*/ 	.short	(.L_35 - .L_34)
.L_34:
        /*002c*/ 	.word	0x00000000
        /*0030*/ 	.short	0x0001
        /*0032*/ 	.short	0x0008
        /*0034*/ 	.byte	0x00, 0xf5, 0x21, 0x00


	//----- nvinfo : EIATTR_KPARAM_INFO
	.align		4
.L_35:
        /*0038*/ 	.byte	0x04, 0x17
        /*003a*/ 	.short	(.L_37 - .L_36)
.L_36:
        /*003c*/ 	.word	0x00000000
        /*0040*/ 	.short	0x0000
        /*0042*/ 	.short	0x0000
        /*0044*/ 	.byte	0x00, 0xf5, 0x21, 0x00


	//----- nvinfo : EIATTR_SPARSE_MMA_MASK
	.align		4
.L_37:
        /*0048*/ 	.byte	0x03, 0x50
        /*004a*/ 	.short	0x0000


	//----- nvinfo : EIATTR_MAXREG_COUNT
	.align		4
        /*004c*/ 	.byte	0x03, 0x1b
        /*004e*/ 	.short	0x00ff


	//----- nvinfo : EIATTR_MERCURY_ISA_VERSION
	.align		4
        /*0050*/ 	.byte	0x03, 0x5f
        /*0052*/ 	.short	0x0101


	//----- nvinfo : EIATTR_VRC_CTA_INIT_COUNT
	.align		4
        /*0054*/ 	.byte	0x02, 0x4a
	.zero		1
	.zero		1


	//----- nvinfo : EIATTR_EXIT_INSTR_OFFSETS
	.align		4
        /*0058*/ 	.byte	0x04, 0x1c
        /*005a*/ 	.short	(.L_39 - .L_38)


	//   ....[0]....
.L_38:
        /*005c*/ 	.word	0x000000c0


	//   ....[1]....
        /*0060*/ 	.word	0x00000200


	//----- nvinfo : EIATTR_CBANK_PARAM_SIZE
	.align		4
.L_39:
        /*0064*/ 	.byte	0x03, 0x19
        /*0066*/ 	.short	0x0018


	//----- nvinfo : EIATTR_PARAM_CBANK
	.align		4
        /*0068*/ 	.byte	0x04, 0x0a
        /*006a*/ 	.short	(.L_41 - .L_40)
	.align		4
.L_40:
        /*006c*/ 	.word	index@(.nv.constant0._Z17video_flip_kernelPhS_ii)
        /*0070*/ 	.short	0x0380
        /*0072*/ 	.short	0x0018


	//----- nvinfo : EIATTR_SW_WAR
	.align		4
.L_41:
        /*0074*/ 	.byte	0x04, 0x36
        /*0076*/ 	.short	(.L_43 - .L_42)
.L_42:
        /*0078*/ 	.word	0x00000008
.L_43:


//--------------------- .nv.callgraph             --------------------------
	.section	.nv.callgraph,"",@"SHT_CUDA_CALLGRAPH"
	.align	4
	.sectionentsize	8
	.align		4
        /*0000*/ 	.word	0x00000000
	.align		4
        /*0004*/ 	.word	0xffffffff
	.align		4
        /*0008*/ 	.word	0x00000000
	.align		4
        /*000c*/ 	.word	0xfffffffe
	.align		4
        /*0010*/ 	.word	0x00000000
	.align		4
        /*0014*/ 	.word	0xfffffffd
	.align		4
        /*0018*/ 	.word	0x00000000
	.align		4
        /*001c*/ 	.word	0xfffffffc


//--------------------- .text._Z17video_flip_kernelyyii --------------------------
	.section	.text._Z17video_flip_kernelyyii,"ax",@progbits
	.align	128
        .global         _Z17video_flip_kernelyyii
        .type           _Z17video_flip_kernelyyii,@function
        .size           _Z17video_flip_kernelyyii,(.L_x_2 - _Z17video_flip_kernelyyii)
        .other          _Z17video_flip_kernelyyii,@"STO_CUDA_ENTRY STV_DEFAULT"
_Z17video_flip_kernelyyii:
.text._Z17video_flip_kernelyyii:
[----:B------:R-:W-:Y:S01]  /*0000*/  LDC R1, c[0x0][0x37c] ;  /* 0x0000df00ff017b82 */ /* 0x000fe20000000800 */
[----:B------:R-:W0:Y:S07]  /*0010*/  S2R R2, SR_TID.Y ;  /* 0x0000000000027919 */ /* 0x000e2e0000002200 */
[----:B------:R-:W1:Y:S01]  /*0020*/  LDC R0, c[0x0][0x360] ;  /* 0x0000d800ff007b82 */ /* 0x000e620000000800 */
[----:B------:R-:W2:Y:S01]  /*0030*/  LDCU.64 UR6, c[0x0][0x390] ;  /* 0x00007200ff0677ac */ /* 0x000ea20008000a00 */
[----:B------:R-:W1:Y:S06]  /*0040*/  S2R R5, SR_TID.X ;  /* 0x0000000000057919 */ /* 0x000e6c0000002100 */
[----:B------:R-:W0:Y:S08]  /*0050*/  S2UR UR5, SR_CTAID.Y ;  /* 0x00000000000579c3 */ /* 0x000e300000002600 */
[----:B------:R-:W0:Y:S08]  /*0060*/  LDC R3, c[0x0][0x364] ;  /* 0x0000d900ff037b82 */ /* 0x000e300000000800 */
[----:B------:R-:W1:Y:S01]  /*0070*/  S2UR UR4, SR_CTAID.X ;  /* 0x00000000000479c3 */ /* 0x000e620000002500 */
[----:B0-----:R-:W-:-:S05]  /*0080*/  IMAD R3, R3, UR5, R2 ;  /* 0x0000000503037c24 */ /* 0x001fca000f8e0202 */
[----:B--2---:R-:W-:Y:S01]  /*0090*/  ISETP.GE.AND P0, PT, R3, UR7, PT ;  /* 0x0000000703007c0c */ /* 0x004fe2000bf06270 */
[----:B-1----:R-:W-:-:S05]  /*00a0*/  IMAD R0, R0, UR4, R5 ;  /* 0x0000000400007c24 */ /* 0x002fca000f8e0205 */
[----:B------:R-:W-:-:S13]  /*00b0*/  ISETP.GE.OR P0, PT, R0, UR6, P0 ;  /* 0x0000000600007c0c */ /* 0x000fda0008706670 */
[----:B------:R-:W-:Y:S05]  /*00c0*/  @P0 EXIT ;  /* 0x000000000000094d */ /* 0x000fea0003800000 */
[----:B------:R-:W0:Y:S01]  /*00d0*/  LDCU UR4, c[0x0][0x380] ;  /* 0x00007000ff0477ac */ /* 0x000e220008000800 */
[----:B------:R-:W-:-:S04]  /*00e0*/  IMAD.SHL.U32 R2, R0, 0x4, RZ ;  /* 0x0000000400027824 */ /* 0x000fc800078e00ff */
[----:B0-----:R0:W5:Y:S01]  /*00f0*/  SULD.D.BA.2D.STRONG.SM.TRAP R4, [R2], UR4 ;  /* 0x70ff040002047f99 */ /* 0x00116200081ea900 */
[----:B------:R-:W-:Y:S01]  /*0100*/  LOP3.LUT R0, RZ, R3, RZ, 0x33, !PT ;  /* 0x00000003ff007212 */ /* 0x000fe200078e33ff */
[----:B------:R-:W-:-:S03]  /*0110*/  IMAD.MOV.U32 R6, RZ, RZ, R2 ;  /* 0x000000ffff067224 */ /* 0x000fc600078e0002 */
[----:B------:R-:W-:Y:S01]  /*0120*/  IADD3 R7, PT, PT, R0, UR7, RZ ;  /* 0x0000000700077c10 */ /* 0x000fe2000fffe0ff */
[----:B0-----:R-:W0:Y:S03]  /*0130*/  LDCU UR4, c[0x0][0x388] ;  /* 0x00007100ff0477ac */ /* 0x001e260008000800 */
[----:B0----5:R0:W-:Y:S02]  /*0140*/  SUST.D.BA.2D.STRONG.SM.TRAP [R6], R4, UR4 ;  /* 0x70ff040406007f9d */ /* 0x0211e4000810a900 */
[----:B0-----:R-:W-:Y:S05]  /*0150*/  EXIT ;  /* 0x000000000000794d */ /* 0x001fea0003800000 */
.L_x_0:
[----:B------:R-:W-:-:S00]  /*0160*/  BRA `(.L_x_0) ;  /* 0xfffffffc00fc7947 */ /* 0x000fc0000383ffff */
[----:B------:R-:W-:-:S00]  /*0170*/  NOP ;  /* 0x0000000000007918 */ /* 0x000fc00000000000 */
        /* <DEDUP_REMOVED lines=8> */
.L_x_2:


//--------------------- .text._Z17video_flip_kernelPhS_ii --------------------------
	.section	.text._Z17video_flip_kernelPhS_ii,"ax",@progbits
	.align	128
        .global         _Z17video_flip_kernelPhS_ii
        .type           _Z17video_flip_kernelPhS_ii,@function
        .size           _Z17video_flip_kernelPhS_ii,(.L_x_3 - _Z17video_flip_kernelPhS_ii)
        .other          _Z17video_flip_kernelPhS_ii,@"STO_CUDA_ENTRY STV_DEFAULT"
_Z17video_flip_kernelPhS_ii:
.text._Z17video_flip_kernelPhS_ii:
        /* <DEDUP_REMOVED lines=13> */
[----:B------:R-:W0:Y:S01]  /*00d0*/  LDCU.128 UR8, c[0x0][0x380] ;  /* 0x00007000ff0877ac */ /* 0x000e220008000c00 */
[----:B------:R-:W-:Y:S01]  /*00e0*/  IMAD.SHL.U32 R5, R0, 0x4, RZ ;  /* 0x0000000400057824 */ /* 0x000fe200078e00ff */
[----:B------:R-:W-:Y:S01]  /*00f0*/  USHF.L.U32 UR12, UR6, 0x2, URZ ;  /* 0x00000002060c7899 */ /* 0x000fe200080006ff */
[----:B------:R-:W1:Y:S05]  /*0100*/  LDCU.64 UR4, c[0x0][0x358] ;  /* 0x00006b00ff0477ac */ /* 0x000e6a0008000a00 */
[----:B------:R-:W-:-:S05]  /*0110*/  IMAD R0, R4, UR12, R5 ;  /* 0x0000000c04007c24 */ /* 0x000fca000f8e0205 */
[----:B0-----:R-:W-:-:S04]  /*0120*/  IADD3 R2, P0, PT, R0, UR8, RZ ;  /* 0x0000000800027c10 */ /* 0x001fc8000ff1e0ff */
[----:B------:R-:W-:-:S05]  /*0130*/  LEA.HI.X.SX32 R3, R0, UR9, 0x1, P0 ;  /* 0x0000000900037c11 */ /* 0x000fca00080f0eff */
[----:B-1----:R-:W2:Y:S01]  /*0140*/  LDG.E.U8 R7, desc[UR4][R2.64] ;  /* 0x0000000402077981 */ /* 0x002ea2000c1e1100 */
[----:B------:R-:W-:-:S05]  /*0150*/  IADD3 R4, PT, PT, -R4, UR7, RZ ;  /* 0x0000000704047c10 */ /* 0x000fca000fffe1ff */
[----:B------:R-:W-:-:S05]  /*0160*/  IMAD R5, R4, UR12, R5 ;  /* 0x0000000c04057c24 */ /* 0x000fca000f8e0205 */
[----:B------:R-:W-:-:S04]  /*0170*/  IADD3 R4, P0, PT, R5, UR10, RZ ;  /* 0x0000000a05047c10 */ /* 0x000fc8000ff1e0ff */
[----:B------:R-:W-:-:S05]  /*0180*/  LEA.HI.X.SX32 R5, R5, UR11, 0x1, P0 ;  /* 0x0000000b05057c11 */ /* 0x000fca00080f0eff */
[----:B--2---:R-:W-:Y:S04]  /*0190*/  STG.E.U8 desc[UR4][R4.64], R7 ;  /* 0x0000000704007986 */ /* 0x004fe8000c101104 */
[----:B------:R-:W2:Y:S04]  /*01a0*/  LDG.E.U8 R9, desc[UR4][R2.64+0x1] ;  /* 0x0000010402097981 */ /* 0x000ea8000c1e1100 */
[----:B--2---:R-:W-:Y:S04]  /*01b0*/  STG.E.U8 desc[UR4][R4.64+0x1], R9 ;  /* 0x0000010904007986 */ /* 0x004fe8000c101104 */
[----:B------:R-:W2:Y:S04]  /*01c0*/  LDG.E.U8 R11, desc[UR4][R2.64+0x2] ;  /* 0x00000204020b7981 */ /* 0x000ea8000c1e1100 */
[----:B--2---:R-:W-:Y:S04]  /*01d0*/  STG.E.U8 desc[UR4][R4.64+0x2], R11 ;  /* 0x0000020b04007986 */ /* 0x004fe8000c101104 */
[----:B------:R-:W2:Y:S04]  /*01e0*/  LDG.E.U8 R13, desc[UR4][R2.64+0x3] ;  /* 0x00000304020d7981 */ /* 0x000ea8000c1e1100 */
[----:B--2---:R-:W-:Y:S01]  /*01f0*/  STG.E.U8 desc[UR4][R4.64+0x3], R13 ;  /* 0x0000030d04007986 */ /* 0x004fe2000c101104 */
[----:B------:R-:W-:Y:S05]  /*0200*/  EXIT ;  /* 0x000000000000794d */ /* 0x000fea0003800000 */
.L_x_1:
        /* <DEDUP_REMOVED lines=15> */
.L_x_3:


//--------------------- .nv.shared.reserved.0     --------------------------
	.section	.nv.shared.reserved.0,"aw",@nobits
	.weak		__nv_reservedSMEM_offset_0_alias
	.size		__nv_reservedSMEM_offset_0_alias, 0, 64
	.other		__nv_reservedSMEM_offset_0_alias,@"STO_CUDA_RESERVED_SHARED STV_DEFAULT"
__nv_reservedSMEM_offset_0_alias:
	.zero		0
	.zero		64


//--------------------- .nv.constant0._Z17video_flip_kernelyyii --------------------------
	.section	.nv.constant0._Z17video_flip_kernelyyii,"a",@progbits
	.sectionflags	@""
	.align	4
.nv.constant0._Z17video_flip_kernelyyii:
	.zero		920


//--------------------- .nv.constant0._Z17video_flip_kernelPhS_ii --------------------------
	.section	.nv.constant0._Z17video_flip_kernelPhS_ii,"a",@progbits
	.sectionflags	@""
	.align	4
.nv.constant0._Z17video_flip_kernelPhS_ii:
	.zero		920


//--------------------- SYMBOLS --------------------------

	.type		.nv.reservedSmem.offset0,@object
	.size		.nv.reservedSmem.offset0,0x4
